//
// Generated by NVIDIA NVVM Compiler
//
// Compiler Build ID: CL-36424714
// Cuda compilation tools, release 13.0, V13.0.88
// Based on NVVM 20.0.0
//

.version 9.0
.target sm_100
.address_size 64

	// .globl	_Z10f_cudaRandPf
.global .align 4 .b8 precalc_xorwow_matrix[102400];
.global .align 4 .b8 precalc_xorwow_offset_matrix[102400];
.global .align 4 .b8 mrg32k3aM1[2304];
.global .align 4 .b8 mrg32k3aM2[2304];
.global .align 4 .b8 mrg32k3aM1SubSeq[2016];
.global .align 4 .b8 mrg32k3aM2SubSeq[2016];
.global .align 4 .b8 mrg32k3aM1Seq[2304];
.global .align 4 .b8 mrg32k3aM2Seq[2304];
.const .align 8 .b8 __cr_lgamma_table[72];
.global .align 1 .b8 _ZN34_INTERNAL_f9798c8c_4_k_cu_c8ca88c54cuda3std3__45__cpo5beginE[1];
.global .align 1 .b8 _ZN34_INTERNAL_f9798c8c_4_k_cu_c8ca88c54cuda3std3__45__cpo3endE[1];
.global .align 1 .b8 _ZN34_INTERNAL_f9798c8c_4_k_cu_c8ca88c54cuda3std3__45__cpo6cbeginE[1];
.global .align 1 .b8 _ZN34_INTERNAL_f9798c8c_4_k_cu_c8ca88c54cuda3std3__45__cpo4cendE[1];
.global .align 1 .b8 _ZN34_INTERNAL_f9798c8c_4_k_cu_c8ca88c54cuda3std3__45__cpo6rbeginE[1];
.global .align 1 .b8 _ZN34_INTERNAL_f9798c8c_4_k_cu_c8ca88c54cuda3std3__45__cpo4rendE[1];
.global .align 1 .b8 _ZN34_INTERNAL_f9798c8c_4_k_cu_c8ca88c54cuda3std3__45__cpo7crbeginE[1];
.global .align 1 .b8 _ZN34_INTERNAL_f9798c8c_4_k_cu_c8ca88c54cuda3std3__45__cpo5crendE[1];
.global .align 1 .b8 _ZN34_INTERNAL_f9798c8c_4_k_cu_c8ca88c54cuda3std3__436_GLOBAL__N__f9798c8c_4_k_cu_c8ca88c56ignoreE[1];
.global .align 1 .b8 _ZN34_INTERNAL_f9798c8c_4_k_cu_c8ca88c54cuda3std3__419piecewise_constructE[1];
.global .align 1 .b8 _ZN34_INTERNAL_f9798c8c_4_k_cu_c8ca88c54cuda3std3__48in_placeE[1];
.global .align 1 .b8 _ZN34_INTERNAL_f9798c8c_4_k_cu_c8ca88c54cuda3std3__420unreachable_sentinelE[1];
.global .align 1 .b8 _ZN34_INTERNAL_f9798c8c_4_k_cu_c8ca88c54cuda3std3__47nulloptE[1];
.global .align 1 .b8 _ZN34_INTERNAL_f9798c8c_4_k_cu_c8ca88c54cuda3std3__48unexpectE[1];
.global .align 1 .b8 _ZN34_INTERNAL_f9798c8c_4_k_cu_c8ca88c54cuda3std6ranges3__45__cpo4swapE[1];
.global .align 1 .b8 _ZN34_INTERNAL_f9798c8c_4_k_cu_c8ca88c54cuda3std6ranges3__45__cpo9iter_moveE[1];
.global .align 1 .b8 _ZN34_INTERNAL_f9798c8c_4_k_cu_c8ca88c54cuda3std6ranges3__45__cpo5beginE[1];
.global .align 1 .b8 _ZN34_INTERNAL_f9798c8c_4_k_cu_c8ca88c54cuda3std6ranges3__45__cpo3endE[1];
.global .align 1 .b8 _ZN34_INTERNAL_f9798c8c_4_k_cu_c8ca88c54cuda3std6ranges3__45__cpo6cbeginE[1];
.global .align 1 .b8 _ZN34_INTERNAL_f9798c8c_4_k_cu_c8ca88c54cuda3std6ranges3__45__cpo4cendE[1];
.global .align 1 .b8 _ZN34_INTERNAL_f9798c8c_4_k_cu_c8ca88c54cuda3std6ranges3__45__cpo7advanceE[1];
.global .align 1 .b8 _ZN34_INTERNAL_f9798c8c_4_k_cu_c8ca88c54cuda3std6ranges3__45__cpo9iter_swapE[1];
.global .align 1 .b8 _ZN34_INTERNAL_f9798c8c_4_k_cu_c8ca88c54cuda3std6ranges3__45__cpo4nextE[1];
.global .align 1 .b8 _ZN34_INTERNAL_f9798c8c_4_k_cu_c8ca88c54cuda3std6ranges3__45__cpo4prevE[1];
.global .align 1 .b8 _ZN34_INTERNAL_f9798c8c_4_k_cu_c8ca88c54cuda3std6ranges3__45__cpo4dataE[1];
.global .align 1 .b8 _ZN34_INTERNAL_f9798c8c_4_k_cu_c8ca88c54cuda3std6ranges3__45__cpo5cdataE[1];
.global .align 1 .b8 _ZN34_INTERNAL_f9798c8c_4_k_cu_c8ca88c54cuda3std6ranges3__45__cpo4sizeE[1];
.global .align 1 .b8 _ZN34_INTERNAL_f9798c8c_4_k_cu_c8ca88c54cuda3std6ranges3__45__cpo5ssizeE[1];
.global .align 1 .b8 _ZN34_INTERNAL_f9798c8c_4_k_cu_c8ca88c54cuda3std6ranges3__45__cpo8distanceE[1];
.global .align 1 .b8 _ZN34_INTERNAL_f9798c8c_4_k_cu_c8ca88c56thrust24THRUST_300001_SM_1000_NS8cuda_cub3parE[1];
.global .align 1 .b8 _ZN34_INTERNAL_f9798c8c_4_k_cu_c8ca88c56thrust24THRUST_300001_SM_1000_NS8cuda_cub10par_nosyncE[1];
.global .align 1 .b8 _ZN34_INTERNAL_f9798c8c_4_k_cu_c8ca88c56thrust24THRUST_300001_SM_1000_NS6system6detail10sequential3seqE[1];
.global .align 1 .b8 _ZN34_INTERNAL_f9798c8c_4_k_cu_c8ca88c56thrust24THRUST_300001_SM_1000_NS12placeholders2_1E[1];
.global .align 1 .b8 _ZN34_INTERNAL_f9798c8c_4_k_cu_c8ca88c56thrust24THRUST_300001_SM_1000_NS12placeholders2_2E[1];
.global .align 1 .b8 _ZN34_INTERNAL_f9798c8c_4_k_cu_c8ca88c56thrust24THRUST_300001_SM_1000_NS12placeholders2_3E[1];
.global .align 1 .b8 _ZN34_INTERNAL_f9798c8c_4_k_cu_c8ca88c56thrust24THRUST_300001_SM_1000_NS12placeholders2_4E[1];
.global .align 1 .b8 _ZN34_INTERNAL_f9798c8c_4_k_cu_c8ca88c56thrust24THRUST_300001_SM_1000_NS12placeholders2_5E[1];
.global .align 1 .b8 _ZN34_INTERNAL_f9798c8c_4_k_cu_c8ca88c56thrust24THRUST_300001_SM_1000_NS12placeholders2_6E[1];
.global .align 1 .b8 _ZN34_INTERNAL_f9798c8c_4_k_cu_c8ca88c56thrust24THRUST_300001_SM_1000_NS12placeholders2_7E[1];
.global .align 1 .b8 _ZN34_INTERNAL_f9798c8c_4_k_cu_c8ca88c56thrust24THRUST_300001_SM_1000_NS12placeholders2_8E[1];
.global .align 1 .b8 _ZN34_INTERNAL_f9798c8c_4_k_cu_c8ca88c56thrust24THRUST_300001_SM_1000_NS12placeholders2_9E[1];
.global .align 1 .b8 _ZN34_INTERNAL_f9798c8c_4_k_cu_c8ca88c56thrust24THRUST_300001_SM_1000_NS12placeholders3_10E[1];
.global .align 1 .b8 _ZN34_INTERNAL_f9798c8c_4_k_cu_c8ca88c56thrust24THRUST_300001_SM_1000_NS3seqE[1];

.visible .entry _Z10f_cudaRandPf(
	.param .u64 .ptr .align 1 _Z10f_cudaRandPf_param_0
)
{
	.reg .pred 	%p<4>;
	.reg .b32 	%r<37>;
	.reg .b32 	%f<30>;
	.reg .b64 	%rd<8>;

	ld.param.u64 	%rd2, [_Z10f_cudaRandPf_param_0];
	mov.u32 	%r1, %ntid.x;
	mov.u32 	%r2, %ctaid.x;
	mov.u32 	%r3, %tid.x;
	mad.lo.s32 	%r4, %r1, %r2, %r3;
	// begin inline asm
	mov.u64 	%rd1, %clock64;
	// end inline asm
	cvt.s64.s32 	%rd3, %r4;
	add.s64 	%rd4, %rd1, %rd3;
	cvt.u32.u64 	%r5, %rd4;
	xor.b32  	%r6, %r5, -1429050551;
	mul.lo.s32 	%r7, %r6, 1099087573;
	{ .reg .b32 tmp; mov.b64 {tmp, %r8}, %rd4; }
	xor.b32  	%r9, %r8, -136515619;
	mad.lo.s32 	%r10, %r9, -1703105765, %r7;
	add.s32 	%r11, %r10, 6615241;
	add.s32 	%r12, %r7, 5783321;
	xor.b32  	%r13, %r7, 362436069;
	add.s32 	%r14, %r7, 123456789;
	shr.u32 	%r15, %r14, 2;
	xor.b32  	%r16, %r15, %r14;
	shl.b32 	%r17, %r12, 4;
	shl.b32 	%r18, %r16, 1;
	xor.b32  	%r19, %r17, %r18;
	xor.b32  	%r20, %r19, %r12;
	xor.b32  	%r21, %r20, %r16;
	add.s32 	%r22, %r11, %r21;
	add.s32 	%r23, %r22, 362437;
	shr.u32 	%r24, %r13, 2;
	xor.b32  	%r25, %r24, %r13;
	shl.b32 	%r26, %r21, 4;
	shl.b32 	%r27, %r25, 1;
	xor.b32  	%r28, %r27, %r26;
	xor.b32  	%r29, %r28, %r25;
	xor.b32  	%r30, %r29, %r21;
	add.s32 	%r31, %r11, %r30;
	add.s32 	%r32, %r31, 724874;
	cvt.rn.f32.u32 	%f1, %r23;
	fma.rn.f32 	%f2, %f1, 0f2F800000, 0f2F000000;
	cvt.rn.f32.u32 	%f3, %r32;
	fma.rn.f32 	%f4, %f3, 0f30C90FDB, 0f30490FDB;
	setp.lt.f32 	%p1, %f2, 0f00800000;
	mul.f32 	%f5, %f2, 0f4B000000;
	selp.f32 	%f6, %f5, %f2, %p1;
	selp.f32 	%f7, 0fC1B80000, 0f00000000, %p1;
	mov.b32 	%r33, %f6;
	add.s32 	%r34, %r33, -1059760811;
	and.b32  	%r35, %r34, -8388608;
	sub.s32 	%r36, %r33, %r35;
	mov.b32 	%f8, %r36;
	cvt.rn.f32.s32 	%f9, %r35;
	fma.rn.f32 	%f10, %f9, 0f34000000, %f7;
	add.f32 	%f11, %f8, 0fBF800000;
	fma.rn.f32 	%f12, %f11, 0fBE055027, 0f3E1039F6;
	fma.rn.f32 	%f13, %f12, %f11, 0fBDF8CDCC;
	fma.rn.f32 	%f14, %f13, %f11, 0f3E0F2955;
	fma.rn.f32 	%f15, %f14, %f11, 0fBE2AD8B9;
	fma.rn.f32 	%f16, %f15, %f11, 0f3E4CED0B;
	fma.rn.f32 	%f17, %f16, %f11, 0fBE7FFF22;
	fma.rn.f32 	%f18, %f17, %f11, 0f3EAAAA78;
	fma.rn.f32 	%f19, %f18, %f11, 0fBF000000;
	mul.f32 	%f20, %f11, %f19;
	fma.rn.f32 	%f21, %f20, %f11, %f11;
	fma.rn.f32 	%f22, %f10, 0f3F317218, %f21;
	setp.gt.u32 	%p2, %r33, 2139095039;
	fma.rn.f32 	%f23, %f6, 0f7F800000, 0f7F800000;
	selp.f32 	%f24, %f23, %f22, %p2;
	setp.eq.f32 	%p3, %f6, 0f00000000;
	mul.f32 	%f25, %f24, 0fC0000000;
	selp.f32 	%f26, 0f7F800000, %f25, %p3;
	sqrt.rn.f32 	%f27, %f26;
	sin.approx.f32 	%f28, %f4;
	mul.f32 	%f29, %f27, %f28;
	cvta.to.global.u64 	%rd5, %rd2;
	mul.wide.s32 	%rd6, %r4, 4;
	add.s64 	%rd7, %rd5, %rd6;
	st.global.f32 	[%rd7], %f29;
	ret;

}
	// .globl	_ZN3cub18CUB_300001_SM_10006detail11EmptyKernelIvEEvv
.visible .entry _ZN3cub18CUB_300001_SM_10006detail11EmptyKernelIvEEvv()
{


	ret;

}


// ===== COMPILED SASS (sm_100) =====

	.target	sm_100

	.elftype	@"ET_EXEC"


//--------------------- .note.nv.tkinfo           --------------------------
	.section	.note.nv.tkinfo,"",@"SHT_NOTE"
	.sectionflags	@"SHF_NOTE_NV_TKINFO"
	.tkinfo
        /*0018*/ 	.word	0x00000002
        /*0030*/ 	.string	""
        /*0030*/ 	.string	"ptxas"
        /*0030*/ 	.string	"Cuda compilation tools, release 13.0, V13.0.88"
        /*0030*/ 	.string	"Build cuda_13.0.r13.0/compiler.36424714_0"
        /*0030*/ 	.string	"-arch sm_100 -m 64 "



//--------------------- .note.nv.cuinfo           --------------------------
	.section	.note.nv.cuinfo,"",@"SHT_NOTE"
	.sectionflags	@"SHF_NOTE_NV_CUINFO"
        /*0018*/ 	.short	0x0002
        /*001a*/ 	.short	0x0064
        /*001c*/ 	.short	0x0082
	.zero		2


//--------------------- .nv.info                  --------------------------
	.section	.nv.info,"",@"SHT_CUDA_INFO"
	.align	4


	//----- nvinfo : EIATTR_REGCOUNT
	.align		4
        /*0000*/ 	.byte	0x04, 0x2f
        /*0002*/ 	.short	(.L_53 - .L_52)
	.align		4
.L_52:
        /*0004*/ 	.word	index@(_Z10f_cudaRandPf)
        /*0008*/ 	.word	0x0000000d


	//----- nvinfo : EIATTR_FRAME_SIZE
	.align		4
.L_53:
        /*000c*/ 	.byte	0x04, 0x11
        /*000e*/ 	.short	(.L_55 - .L_54)
	.align		4
.L_54:
        /*0010*/ 	.word	index@($__internal_0_$__cuda_sm20_sqrt_rn_f32_slowpath)
        /*0014*/ 	.word	0x00000000


	//----- nvinfo : EIATTR_FRAME_SIZE
	.align		4
.L_55:
        /*0018*/ 	.byte	0x04, 0x11
        /*001a*/ 	.short	(.L_57 - .L_56)
	.align		4
.L_56:
        /*001c*/ 	.word	index@(_Z10f_cudaRandPf)
        /*0020*/ 	.word	0x00000000


	//----- nvinfo : EIATTR_REGCOUNT
	.align		4
.L_57:
        /*0024*/ 	.byte	0x04, 0x2f
        /*0026*/ 	.short	(.L_59 - .L_58)
	.align		4
.L_58:
        /*0028*/ 	.word	index@(_ZN3cub18CUB_300001_SM_10006detail11EmptyKernelIvEEvv)
        /*002c*/ 	.word	0x00000004


	//----- nvinfo : EIATTR_FRAME_SIZE
	.align		4
.L_59:
        /*0030*/ 	.byte	0x04, 0x11
        /*0032*/ 	.short	(.L_61 - .L_60)
	.align		4
.L_60:
        /*0034*/ 	.word	index@(_ZN3cub18CUB_300001_SM_10006detail11EmptyKernelIvEEvv)
        /*0038*/ 	.word	0x00000000


	//----- nvinfo : EIATTR_MIN_STACK_SIZE
	.align		4
.L_61:
        /*003c*/ 	.byte	0x04, 0x12
        /*003e*/ 	.short	(.L_63 - .L_62)
	.align		4
.L_62:
        /*0040*/ 	.word	index@(_ZN3cub18CUB_300001_SM_10006detail11EmptyKernelIvEEvv)
        /*0044*/ 	.word	0x00000000


	//----- nvinfo : EIATTR_MIN_STACK_SIZE
	.align		4
.L_63:
        /*0048*/ 	.byte	0x04, 0x12
        /*004a*/ 	.short	(.L_65 - .L_64)
	.align		4
.L_64:
        /*004c*/ 	.word	index@(_Z10f_cudaRandPf)
        /*0050*/ 	.word	0x00000000
.L_65:


//--------------------- .nv.compat                --------------------------
	.section	.nv.compat,"",@"SHT_CUDA_COMPAT_INFO"
	.align	4
        /*0000*/ 	.byte	0x02, 0x09, 0x00, 0x00, 0x02, 0x02, 0x01, 0x00, 0x02, 0x05, 0x05, 0x00, 0x03, 0x07, 0x01, 0x01
        /*0010*/ 	.byte	0x02, 0x03, 0x00, 0x00, 0x02, 0x06, 0x01, 0x00, 0x04, 0x0b, 0x08, 0x00, 0x01, 0x00, 0x00, 0x00
        /*0020*/ 	.byte	0x00, 0x00, 0x00, 0x00


//--------------------- .nv.info._ZN3cub18CUB_300001_SM_10006detail11EmptyKernelIvEEvv --------------------------
	.section	.nv.info._ZN3cub18CUB_300001_SM_10006detail11EmptyKernelIvEEvv,"",@"SHT_CUDA_INFO"
	.sectionflags	@""
	.align	4


	//----- nvinfo : EIATTR_CUDA_API_VERSION
	.align		4
        /*0000*/ 	.byte	0x04, 0x37
        /*0002*/ 	.short	(.L_67 - .L_66)
.L_66:
        /*0004*/ 	.word	0x00000082


	//----- nvinfo : EIATTR_SPARSE_MMA_MASK
	.align		4
.L_67:
        /*0008*/ 	.byte	0x03, 0x50
        /*000a*/ 	.short	0x0000


	//----- nvinfo : EIATTR_MAXREG_COUNT
	.align		4
        /*000c*/ 	.byte	0x03, 0x1b
        /*000e*/ 	.short	0x00ff


	//----- nvinfo : EIATTR_MERCURY_ISA_VERSION
	.align		4
        /*0010*/ 	.byte	0x03, 0x5f
        /*0012*/ 	.short	0x0101


	//----- nvinfo : EIATTR_VRC_CTA_INIT_COUNT
	.align		4
        /*0014*/ 	.byte	0x02, 0x4a
	.zero		1
	.zero		1


	//----- nvinfo : EIATTR_EXIT_INSTR_OFFSETS
	.align		4
        /*0018*/ 	.byte	0x04, 0x1c
        /*001a*/ 	.short	(.L_69 - .L_68)


	//   ....[0]....
.L_68:
        /*001c*/ 	.word	0x00000010


	//----- nvinfo : EIATTR_SW_WAR
	.align		4
.L_69:
        /*0020*/ 	.byte	0x04, 0x36
        /*0022*/ 	.short	(.L_71 - .L_70)
.L_70:
        /*0024*/ 	.word	0x00000008
.L_71:


//--------------------- .nv.info._Z10f_cudaRandPf --------------------------
	.section	.nv.info._Z10f_cudaRandPf,"",@"SHT_CUDA_INFO"
	.sectionflags	@""
	.align	4


	//----- nvinfo : EIATTR_CUDA_API_VERSION
	.align		4
        /*0000*/ 	.byte	0x04, 0x37
        /*0002*/ 	.short	(.L_73 - .L_72)
.L_72:
        /*0004*/ 	.word	0x00000082


	//----- nvinfo : EIATTR_KPARAM_INFO
	.align		4
.L_73:
        /*0008*/ 	.byte	0x04, 0x17
        /*000a*/ 	.short	(.L_75 - .L_74)
.L_74:
        /*000c*/ 	.word	0x00000000
        /*0010*/ 	.short	0x0000
        /*0012*/ 	.short	0x0000
        /*0014*/ 	.byte	0x00, 0xf5, 0x21, 0x00


	//----- nvinfo : EIATTR_SPARSE_MMA_MASK
	.align		4
.L_75:
        /*0018*/ 	.byte	0x03, 0x50
        /*001a*/ 	.short	0x0000


	//----- nvinfo : EIATTR_MAXREG_COUNT
	.align		4
        /*001c*/ 	.byte	0x03, 0x1b
        /*001e*/ 	.short	0x00ff


	//----- nvinfo : EIATTR_MERCURY_ISA_VERSION
	.align		4
        /*0020*/ 	.byte	0x03, 0x5f
        /*0022*/ 	.short	0x0101


	//----- nvinfo : EIATTR_VRC_CTA_INIT_COUNT
	.align		4
        /*0024*/ 	.byte	0x02, 0x4a
	.zero		1
	.zero		1


	//----- nvinfo : EIATTR_EXIT_INSTR_OFFSETS
	.align		4
        /*0028*/ 	.byte	0x04, 0x1c
        /*002a*/ 	.short	(.L_77 - .L_76)


	//   ....[0]....
.L_76:
        /*002c*/ 	.word	0x00000530


	//----- nvinfo : EIATTR_CRS_STACK_SIZE
	.align		4
.L_77:
        /*0030*/ 	.byte	0x04, 0x1e
        /*0032*/ 	.short	(.L_79 - .L_78)
.L_78:
        /*0034*/ 	.word	0x00000000


	//----- nvinfo : EIATTR_CBANK_PARAM_SIZE
	.align		4
.L_79:
        /*0038*/ 	.byte	0x03, 0x19
        /*003a*/ 	.short	0x0008


	//----- nvinfo : EIATTR_PARAM_CBANK
	.align		4
        /*003c*/ 	.byte	0x04, 0x0a
        /*003e*/ 	.short	(.L_81 - .L_80)
	.align		4
.L_80:
        /*0040*/ 	.word	index@(.nv.constant0._Z10f_cudaRandPf)
        /*0044*/ 	.short	0x0380
        /*0046*/ 	.short	0x0008


	//----- nvinfo : EIATTR_SW_WAR
	.align		4
.L_81:
        /*0048*/ 	.byte	0x04, 0x36
        /*004a*/ 	.short	(.L_83 - .L_82)
.L_82:
        /*004c*/ 	.word	0x00000008
.L_83:


//--------------------- .nv.callgraph             --------------------------
	.section	.nv.callgraph,"",@"SHT_CUDA_CALLGRAPH"
	.align	4
	.sectionentsize	8
	.align		4
        /*0000*/ 	.word	0x00000000
	.align		4
        /*0004*/ 	.word	0xffffffff
	.align		4
        /*0008*/ 	.word	0x00000000
	.align		4
        /*000c*/ 	.word	0xfffffffe
	.align		4
        /*0010*/ 	.word	0x00000000
	.align		4
        /*0014*/ 	.word	0xfffffffd
	.align		4
        /*0018*/ 	.word	0x00000000
	.align		4
        /*001c*/ 	.word	0xfffffffc


//--------------------- .nv.constant4             --------------------------
	.section	.nv.constant4,"a",@progbits
	.align	8
	.align		8
.nv.constant4:
        /*0000*/ 	.dword	precalc_xorwow_matrix
	.align		8
        /*0008*/ 	.dword	precalc_xorwow_offset_matrix
	.align		8
        /*0010*/ 	.dword	mrg32k3aM1
	.align		8
        /*0018*/ 	.dword	mrg32k3aM2
	.align		8
        /*0020*/ 	.dword	mrg32k3aM1SubSeq
	.align		8
        /*0028*/ 	.dword	mrg32k3aM2SubSeq
	.align		8
        /*0030*/ 	.dword	mrg32k3aM1Seq
	.align		8
        /*0038*/ 	.dword	mrg32k3aM2Seq
	.align		8
        /*0040*/ 	.dword	_ZN34_INTERNAL_f9798c8c_4_k_cu_c8ca88c54cuda3std3__45__cpo5beginE
	.align		8
        /*0048*/ 	.dword	_ZN34_INTERNAL_f9798c8c_4_k_cu_c8ca88c54cuda3std3__45__cpo3endE
	.align		8
        /*0050*/ 	.dword	_ZN34_INTERNAL_f9798c8c_4_k_cu_c8ca88c54cuda3std3__45__cpo6cbeginE
	.align		8
        /*0058*/ 	.dword	_ZN34_INTERNAL_f9798c8c_4_k_cu_c8ca88c54cuda3std3__45__cpo4cendE
	.align		8
        /*0060*/ 	.dword	_ZN34_INTERNAL_f9798c8c_4_k_cu_c8ca88c54cuda3std3__45__cpo6rbeginE
	.align		8
        /*0068*/ 	.dword	_ZN34_INTERNAL_f9798c8c_4_k_cu_c8ca88c54cuda3std3__45__cpo4rendE
	.align		8
        /*0070*/ 	.dword	_ZN34_INTERNAL_f9798c8c_4_k_cu_c8ca88c54cuda3std3__45__cpo7crbeginE
	.align		8
        /*0078*/ 	.dword	_ZN34_INTERNAL_f9798c8c_4_k_cu_c8ca88c54cuda3std3__45__cpo5crendE
	.align		8
        /*0080*/ 	.dword	_ZN34_INTERNAL_f9798c8c_4_k_cu_c8ca88c54cuda3std3__436_GLOBAL__N__f9798c8c_4_k_cu_c8ca88c56ignoreE
	.align		8
        /*0088*/ 	.dword	_ZN34_INTERNAL_f9798c8c_4_k_cu_c8ca88c54cuda3std3__419piecewise_constructE
	.align		8
        /*0090*/ 	.dword	_ZN34_INTERNAL_f9798c8c_4_k_cu_c8ca88c54cuda3std3__48in_placeE
	.align		8
        /*0098*/ 	.dword	_ZN34_INTERNAL_f9798c8c_4_k_cu_c8ca88c54cuda3std3__420unreachable_sentinelE
	.align		8
        /*00a0*/ 	.dword	_ZN34_INTERNAL_f9798c8c_4_k_cu_c8ca88c54cuda3std3__47nulloptE
	.align		8
        /*00a8*/ 	.dword	_ZN34_INTERNAL_f9798c8c_4_k_cu_c8ca88c54cuda3std3__48unexpectE
	.align		8
        /*00b0*/ 	.dword	_ZN34_INTERNAL_f9798c8c_4_k_cu_c8ca88c54cuda3std6ranges3__45__cpo4swapE
	.align		8
        /*00b8*/ 	.dword	_ZN34_INTERNAL_f9798c8c_4_k_cu_c8ca88c54cuda3std6ranges3__45__cpo9iter_moveE
	.align		8
        /*00c0*/ 	.dword	_ZN34_INTERNAL_f9798c8c_4_k_cu_c8ca88c54cuda3std6ranges3__45__cpo5beginE
	.align		8
        /*00c8*/ 	.dword	_ZN34_INTERNAL_f9798c8c_4_k_cu_c8ca88c54cuda3std6ranges3__45__cpo3endE
	.align		8
        /*00d0*/ 	.dword	_ZN34_INTERNAL_f9798c8c_4_k_cu_c8ca88c54cuda3std6ranges3__45__cpo6cbeginE
	.align		8
        /*00d8*/ 	.dword	_ZN34_INTERNAL_f9798c8c_4_k_cu_c8ca88c54cuda3std6ranges3__45__cpo4cendE
	.align		8
        /*00e0*/ 	.dword	_ZN34_INTERNAL_f9798c8c_4_k_cu_c8ca88c54cuda3std6ranges3__45__cpo7advanceE
	.align		8
        /*00e8*/ 	.dword	_ZN34_INTERNAL_f9798c8c_4_k_cu_c8ca88c54cuda3std6ranges3__45__cpo9iter_swapE
	.align		8
        /*00f0*/ 	.dword	_ZN34_INTERNAL_f9798c8c_4_k_cu_c8ca88c54cuda3std6ranges3__45__cpo4nextE
	.align		8
        /*00f8*/ 	.dword	_ZN34_INTERNAL_f9798c8c_4_k_cu_c8ca88c54cuda3std6ranges3__45__cpo4prevE
	.align		8
        /*0100*/ 	.dword	_ZN34_INTERNAL_f9798c8c_4_k_cu_c8ca88c54cuda3std6ranges3__45__cpo4dataE
	.align		8
        /*0108*/ 	.dword	_ZN34_INTERNAL_f9798c8c_4_k_cu_c8ca88c54cuda3std6ranges3__45__cpo5cdataE
	.align		8
        /*0110*/ 	.dword	_ZN34_INTERNAL_f9798c8c_4_k_cu_c8ca88c54cuda3std6ranges3__45__cpo4sizeE
	.align		8
        /*0118*/ 	.dword	_ZN34_INTERNAL_f9798c8c_4_k_cu_c8ca88c54cuda3std6ranges3__45__cpo5ssizeE
	.align		8
        /*0120*/ 	.dword	_ZN34_INTERNAL_f9798c8c_4_k_cu_c8ca88c54cuda3std6ranges3__45__cpo8distanceE
	.align		8
        /*0128*/ 	.dword	_ZN34_INTERNAL_f9798c8c_4_k_cu_c8ca88c56thrust24THRUST_300001_SM_1000_NS8cuda_cub3parE
	.align		8
        /*0130*/ 	.dword	_ZN34_INTERNAL_f9798c8c_4_k_cu_c8ca88c56thrust24THRUST_300001_SM_1000_NS8cuda_cub10par_nosyncE
	.align		8
        /*0138*/ 	.dword	_ZN34_INTERNAL_f9798c8c_4_k_cu_c8ca88c56thrust24THRUST_300001_SM_1000_NS6system6detail10sequential3seqE
	.align		8
        /*0140*/ 	.dword	_ZN34_INTERNAL_f9798c8c_4_k_cu_c8ca88c56thrust24THRUST_300001_SM_1000_NS12placeholders2_1E
	.align		8
        /*0148*/ 	.dword	_ZN34_INTERNAL_f9798c8c_4_k_cu_c8ca88c56thrust24THRUST_300001_SM_1000_NS12placeholders2_2E
	.align		8
        /*0150*/ 	.dword	_ZN34_INTERNAL_f9798c8c_4_k_cu_c8ca88c56thrust24THRUST_300001_SM_1000_NS12placeholders2_3E
	.align		8
        /*0158*/ 	.dword	_ZN34_INTERNAL_f9798c8c_4_k_cu_c8ca88c56thrust24THRUST_300001_SM_1000_NS12placeholders2_4E
	.align		8
        /*0160*/ 	.dword	_ZN34_INTERNAL_f9798c8c_4_k_cu_c8ca88c56thrust24THRUST_300001_SM_1000_NS12placeholders2_5E
	.align		8
        /*0168*/ 	.dword	_ZN34_INTERNAL_f9798c8c_4_k_cu_c8ca88c56thrust24THRUST_300001_SM_1000_NS12placeholders2_6E
	.align		8
        /*0170*/ 	.dword	_ZN34_INTERNAL_f9798c8c_4_k_cu_c8ca88c56thrust24THRUST_300001_SM_1000_NS12placeholders2_7E
	.align		8
        /*0178*/ 	.dword	_ZN34_INTERNAL_f9798c8c_4_k_cu_c8ca88c56thrust24THRUST_300001_SM_1000_NS12placeholders2_8E
	.align		8
        /*0180*/ 	.dword	_ZN34_INTERNAL_f9798c8c_4_k_cu_c8ca88c56thrust24THRUST_300001_SM_1000_NS12placeholders2_9E
	.align		8
        /*0188*/ 	.dword	_ZN34_INTERNAL_f9798c8c_4_k_cu_c8ca88c56thrust24THRUST_300001_SM_1000_NS12placeholders3_10E
	.align		8
        /*0190*/ 	.dword	_ZN34_INTERNAL_f9798c8c_4_k_cu_c8ca88c56thrust24THRUST_300001_SM_1000_NS3seqE


//--------------------- .nv.constant3             --------------------------
	.section	.nv.constant3,"a",@progbits
	.align	8
.nv.constant3:
	.type		__cr_lgamma_table,@object
	.size		__cr_lgamma_table,(.L_8 - __cr_lgamma_table)
__cr_lgamma_table:
        /*0000*/ 	.byte	0x00, 0x00, 0x00, 0x00, 0x00, 0x00, 0x00, 0x00, 0x00, 0x00, 0x00, 0x00, 0x00, 0x00, 0x00, 0x00
        /*0010*/ 	.byte	0xef, 0x39, 0xfa, 0xfe, 0x42, 0x2e, 0xe6, 0x3f, 0x02, 0x20, 0x2a, 0xfa, 0x0b, 0xab, 0xfc, 0x3f
        /*0020*/ 	.byte	0xf9, 0x2c, 0x92, 0x7c, 0xa7, 0x6c, 0x09, 0x40, 0xc9, 0x79, 0x44, 0x3c, 0x64, 0x26, 0x13, 0x40
        /*0030*/ 	.byte	0xca, 0x01, 0xcf, 0x3a, 0x27, 0x51, 0x1a, 0x40, 0x30, 0xcc, 0x2d, 0xf3, 0xe1, 0x0c, 0x21, 0x40
        /*0040*/ 	.byte	0x0d, 0xb7, 0xfc, 0x82, 0x8e, 0x35, 0x25, 0x40
.L_8:


//--------------------- .text._ZN3cub18CUB_300001_SM_10006detail11EmptyKernelIvEEvv --------------------------
	.section	.text._ZN3cub18CUB_300001_SM_10006detail11EmptyKernelIvEEvv,"ax",@progbits
	.align	128
        .global         _ZN3cub18CUB_300001_SM_10006detail11EmptyKernelIvEEvv
        .type           _ZN3cub18CUB_300001_SM_10006detail11EmptyKernelIvEEvv,@function
        .size           _ZN3cub18CUB_300001_SM_10006detail11EmptyKernelIvEEvv,(.L_x_7 - _ZN3cub18CUB_300001_SM_10006detail11EmptyKernelIvEEvv)
        .other          _ZN3cub18CUB_300001_SM_10006detail11EmptyKernelIvEEvv,@"STO_CUDA_ENTRY STV_DEFAULT"
_ZN3cub18CUB_300001_SM_10006detail11EmptyKernelIvEEvv:
.text._ZN3cub18CUB_300001_SM_10006detail11EmptyKernelIvEEvv:
[----:B------:R-:W-:Y:S01]  /*0000*/  LDC R1, c[0x0][0x37c] ;  /* 0x0000df00ff017b82 */ /* 0x000fe20000000800 */
[----:B------:R-:W-:Y:S05]  /*0010*/  EXIT ;  /* 0x000000000000794d */ /* 0x000fea0003800000 */
.L_x_0:
[----:B------:R-:W-:-:S00]  /*0020*/  BRA `(.L_x_0) ;  /* 0xfffffffc00fc7947 */ /* 0x000fc0000383ffff */
[----:B------:R-:W-:-:S00]  /*0030*/  NOP ;  /* 0x0000000000007918 */ /* 0x000fc00000000000 */
        /* <DEDUP_REMOVED lines=12> */
.L_x_7:


//--------------------- .text._Z10f_cudaRandPf    --------------------------
	.section	.text._Z10f_cudaRandPf,"ax",@progbits
	.align	128
        .global         _Z10f_cudaRandPf
        .type           _Z10f_cudaRandPf,@function
        .size           _Z10f_cudaRandPf,(.L_x_6 - _Z10f_cudaRandPf)
        .other          _Z10f_cudaRandPf,@"STO_CUDA_ENTRY STV_DEFAULT"
_Z10f_cudaRandPf:
.text._Z10f_cudaRandPf:
[----:B------:R-:W-:Y:S01]  /*0000*/  LDC R1, c[0x0][0x37c] ;  /* 0x0000df00ff017b82 */ /* 0x000fe20000000800 */
[----:B------:R-:W0:Y:S01]  /*0010*/  S2R R2, SR_CTAID.X ;  /* 0x0000000000027919 */ /* 0x000e220000002500 */
[----:B------:R-:W0:Y:S01]  /*0020*/  LDCU UR6, c[0x0][0x360] ;  /* 0x00006c00ff0677ac */ /* 0x000e220008000800 */
[----:B------:R-:W0:Y:S01]  /*0030*/  S2R R3, SR_TID.X ;  /* 0x0000000000037919 */ /* 0x000e220000002100 */
[----:B------:R-:W1:Y:S01]  /*0040*/  LDCU.64 UR4, c[0x0][0x358] ;  /* 0x00006b00ff0477ac */ /* 0x000e620008000a00 */
[----:B0-----:R-:W-:Y:S01]  /*0050*/  IMAD R2, R2, UR6, R3 ;  /* 0x0000000602027c24 */ /* 0x001fe2000f8e0203 */
[----:B------:R-:W-:-:S06]  /*0060*/  CS2R R4, SR_CLOCKLO ;  /* 0x0000000000047805 */ /* 0x000fcc0000015000 */
[----:B------:R-:W-:Y:S01]  /*0070*/  IADD3 R0, P0, PT, R2, R4, RZ ;  /* 0x0000000402007210 */ /* 0x000fe20007f1e0ff */
[----:B------:R-:W-:Y:S01]  /*0080*/  IMAD.MOV.U32 R8, RZ, RZ, 0x3e055027 ;  /* 0x3e055027ff087424 */ /* 0x000fe200078e00ff */
[----:B------:R-:W-:Y:S02]  /*0090*/  BSSY.RECONVERGENT B0, `(.L_x_1) ;  /* 0x0000043000007945 */ /* 0x000fe40003800200 */
[----:B------:R-:W-:Y:S02]  /*00a0*/  LOP3.LUT R0, R0, 0xaad26b49, RZ, 0x3c, !PT ;  /* 0xaad26b4900007812 */ /* 0x000fe400078e3cff */
[----:B------:R-:W-:-:S03]  /*00b0*/  LEA.HI.X.SX32 R5, R2, R5, 0x1, P0 ;  /* 0x0000000502057211 */ /* 0x000fc600000f0eff */
[----:B------:R-:W-:-:S04]  /*00c0*/  IMAD R0, R0, 0x4182bed5, RZ ;  /* 0x4182bed500007824 */ /* 0x000fc800078e02ff */
[C---:B------:R-:W-:Y:S01]  /*00d0*/  VIADD R4, R0.reuse, 0x583f19 ;  /* 0x00583f1900047836 */ /* 0x040fe20000000000 */
[----:B------:R-:W-:-:S04]  /*00e0*/  IADD3 R3, PT, PT, R0, 0x75bcd15, RZ ;  /* 0x075bcd1500037810 */ /* 0x000fc80007ffe0ff */
[----:B------:R-:W-:-:S04]  /*00f0*/  SHF.R.U32.HI R6, RZ, 0x2, R3 ;  /* 0x00000002ff067819 */ /* 0x000fc80000011603 */
[----:B------:R-:W-:Y:S02]  /*0100*/  LOP3.LUT R6, R6, R3, RZ, 0x3c, !PT ;  /* 0x0000000306067212 */ /* 0x000fe400078e3cff */
[----:B------:R-:W-:Y:S02]  /*0110*/  LOP3.LUT R3, R5, 0xf7dcefdd, RZ, 0x3c, !PT ;  /* 0xf7dcefdd05037812 */ /* 0x000fe400078e3cff */
[----:B------:R-:W-:Y:S01]  /*0120*/  SHF.L.U32 R5, R4, 0x4, RZ ;  /* 0x0000000404057819 */ /* 0x000fe200000006ff */
[----:B------:R-:W-:Y:S02]  /*0130*/  IMAD.SHL.U32 R7, R6, 0x2, RZ ;  /* 0x0000000206077824 */ /* 0x000fe400078e00ff */
[----:B------:R-:W-:-:S03]  /*0140*/  IMAD R3, R3, -0x658354e5, R0 ;  /* 0x9a7cab1b03037824 */ /* 0x000fc600078e0200 */
[----:B------:R-:W-:Y:S02]  /*0150*/  LOP3.LUT R5, R4, R5, R7, 0x96, !PT ;  /* 0x0000000504057212 */ /* 0x000fe400078e9607 */
[----:B------:R-:W-:Y:S02]  /*0160*/  IADD3 R3, PT, PT, R3, 0x64f0c9, RZ ;  /* 0x0064f0c903037810 */ /* 0x000fe40007ffe0ff */
[----:B------:R-:W-:Y:S01]  /*0170*/  LOP3.LUT R4, R5, R6, RZ, 0x3c, !PT ;  /* 0x0000000605047212 */ /* 0x000fe200078e3cff */
[----:B------:R-:W-:-:S03]  /*0180*/  IMAD.MOV.U32 R6, RZ, RZ, 0x2f800000 ;  /* 0x2f800000ff067424 */ /* 0x000fc600078e00ff */
[----:B------:R-:W-:-:S04]  /*0190*/  IADD3 R5, PT, PT, R3, 0x587c5, R4 ;  /* 0x000587c503057810 */ /* 0x000fc80007ffe004 */
[----:B------:R-:W-:-:S05]  /*01a0*/  I2FP.F32.U32 R5, R5 ;  /* 0x0000000500057245 */ /* 0x000fca0000201000 */
[----:B------:R-:W-:-:S05]  /*01b0*/  FFMA R5, R5, R6, 1.1641532182693481445e-10 ;  /* 0x2f00000005057423 */ /* 0x000fca0000000006 */
[----:B------:R-:W-:-:S13]  /*01c0*/  FSETP.GEU.AND P0, PT, R5, 1.175494350822287508e-38, PT ;  /* 0x008000000500780b */ /* 0x000fda0003f0e000 */
[----:B------:R-:W-:-:S05]  /*01d0*/  @!P0 FMUL R5, R5, 8388608 ;  /* 0x4b00000005058820 */ /* 0x000fca0000400000 */
[----:B------:R-:W-:-:S04]  /*01e0*/  IADD3 R6, PT, PT, R5, -0x3f2aaaab, RZ ;  /* 0xc0d5555505067810 */ /* 0x000fc80007ffe0ff */
[----:B------:R-:W-:-:S04]  /*01f0*/  LOP3.LUT R6, R6, 0xff800000, RZ, 0xc0, !PT ;  /* 0xff80000006067812 */ /* 0x000fc800078ec0ff */
[----:B------:R-:W-:-:S05]  /*0200*/  IADD3 R7, PT, PT, R5, -R6, RZ ;  /* 0x8000000605077210 */ /* 0x000fca0007ffe0ff */
[----:B------:R-:W-:Y:S01]  /*0210*/  FADD R9, R7, -1 ;  /* 0xbf80000007097421 */ /* 0x000fe20000000000 */
[----:B------:R-:W-:Y:S02]  /*0220*/  FSEL R7, RZ, -23, P0 ;  /* 0xc1b80000ff077808 */ /* 0x000fe40000000000 */
[----:B------:R-:W-:Y:S01]  /*0230*/  ISETP.GT.U32.AND P0, PT, R5, 0x7f7fffff, PT ;  /* 0x7f7fffff0500780c */ /* 0x000fe20003f04070 */
[----:B------:R-:W-:-:S04]  /*0240*/  FFMA R8, R9, -R8, 0.14084610342979431152 ;  /* 0x3e1039f609087423 */ /* 0x000fc80000000808 */
[----:B------:R-:W-:-:S04]  /*0250*/  FFMA R8, R9, R8, -0.12148627638816833496 ;  /* 0xbdf8cdcc09087423 */ /* 0x000fc80000000008 */
[----:B------:R-:W-:-:S04]  /*0260*/  FFMA R8, R9, R8, 0.13980610668659210205 ;  /* 0x3e0f295509087423 */ /* 0x000fc80000000008 */
[----:B------:R-:W-:-:S04]  /*0270*/  FFMA R8, R9, R8, -0.16684235632419586182 ;  /* 0xbe2ad8b909087423 */ /* 0x000fc80000000008 */
[----:B------:R-:W-:-:S04]  /*0280*/  FFMA R8, R9, R8, 0.20012299716472625732 ;  /* 0x3e4ced0b09087423 */ /* 0x000fc80000000008 */
[----:B------:R-:W-:-:S04]  /*0290*/  FFMA R8, R9, R8, -0.24999669194221496582 ;  /* 0xbe7fff2209087423 */ /* 0x000fc80000000008 */
[----:B------:R-:W-:-:S04]  /*02a0*/  FFMA R8, R9, R8, 0.33333182334899902344 ;  /* 0x3eaaaa7809087423 */ /* 0x000fc80000000008 */
[C---:B------:R-:W-:Y:S01]  /*02b0*/  FFMA R10, R9.reuse, R8, -0.5 ;  /* 0xbf000000090a7423 */ /* 0x040fe20000000008 */
[----:B------:R-:W-:Y:S02]  /*02c0*/  I2FP.F32.S32 R8, R6 ;  /* 0x0000000600087245 */ /* 0x000fe40000201400 */
[----:B------:R-:W-:Y:S01]  /*02d0*/  LOP3.LUT R6, R0, 0x159a55e5, RZ, 0x3c, !PT ;  /* 0x159a55e500067812 */ /* 0x000fe200078e3cff */
[C---:B------:R-:W-:Y:S02]  /*02e0*/  FMUL R10, R9.reuse, R10 ;  /* 0x0000000a090a7220 */ /* 0x040fe40000400000 */
[----:B------:R-:W-:Y:S01]  /*02f0*/  FFMA R8, R8, 1.1920928955078125e-07, R7 ;  /* 0x3400000008087823 */ /* 0x000fe20000000007 */
[----:B------:R-:W-:Y:S01]  /*0300*/  SHF.R.U32.HI R7, RZ, 0x2, R6 ;  /* 0x00000002ff077819 */ /* 0x000fe20000011606 */
[----:B------:R-:W-:Y:S01]  /*0310*/  FFMA R9, R9, R10, R9 ;  /* 0x0000000a09097223 */ /* 0x000fe20000000009 */
[----:B------:R-:W-:Y:S02]  /*0320*/  MOV R6, 0x7f800000 ;  /* 0x7f80000000067802 */ /* 0x000fe40000000f00 */
[----:B------:R-:W-:Y:S01]  /*0330*/  LOP3.LUT R7, R7, 0x159a55e5, R0, 0x96, !PT ;  /* 0x159a55e507077812 */ /* 0x000fe200078e9600 */
[----:B------:R-:W-:Y:S01]  /*0340*/  FFMA R8, R8, 0.69314718246459960938, R9 ;  /* 0x3f31721808087823 */ /* 0x000fe20000000009 */
[----:B------:R-:W-:-:S02]  /*0350*/  IMAD.SHL.U32 R0, R4, 0x10, RZ ;  /* 0x0000001004007824 */ /* 0x000fc400078e00ff */
[----:B------:R-:W-:Y:S01]  /*0360*/  @P0 FFMA R8, R5, R6, +INF ;  /* 0x7f80000005080423 */ /* 0x000fe20000000006 */
[----:B------:R-:W-:Y:S02]  /*0370*/  SHF.L.U32 R6, R7, 0x1, RZ ;  /* 0x0000000107067819 */ /* 0x000fe400000006ff */
[----:B------:R-:W-:Y:S01]  /*0380*/  FSETP.NEU.AND P0, PT, R5, RZ, PT ;  /* 0x000000ff0500720b */ /* 0x000fe20003f0d000 */
[----:B------:R-:W-:Y:S01]  /*0390*/  FMUL R8, R8, -2 ;  /* 0xc000000008087820 */ /* 0x000fe20000400000 */
[----:B------:R-:W-:-:S04]  /*03a0*/  LOP3.LUT R7, R7, R6, R0, 0x96, !PT ;  /* 0x0000000607077212 */ /* 0x000fc800078e9600 */
[----:B------:R-:W-:Y:S02]  /*03b0*/  FSEL R0, R8, +INF , P0 ;  /* 0x7f80000008007808 */ /* 0x000fe40000000000 */
[----:B------:R-:W-:Y:S02]  /*03c0*/  LOP3.LUT R4, R7, R4, RZ, 0x3c, !PT ;  /* 0x0000000407047212 */ /* 0x000fe400078e3cff */
[----:B------:R-:W-:Y:S01]  /*03d0*/  IADD3 R6, PT, PT, R0, -0xd000000, RZ ;  /* 0xf300000000067810 */ /* 0x000fe20007ffe0ff */
[----:B------:R0:W2:Y:S01]  /*03e0*/  MUFU.RSQ R5, R0 ;  /* 0x0000000000057308 */ /* 0x0000a20000001400 */
[----:B------:R-:W-:Y:S01]  /*03f0*/  IADD3 R4, PT, PT, R3, 0xb0f8a, R4 ;  /* 0x000b0f8a03047810 */ /* 0x000fe20007ffe004 */
[----:B------:R-:W-:Y:S01]  /*0400*/  HFMA2 R3, -RZ, RZ, 0.1495361328125, 0.0004794597625732421875 ;  /* 0x30c90fdbff037431 */ /* 0x000fe200000001ff */
[----:B------:R-:W-:Y:S02]  /*0410*/  ISETP.GT.U32.AND P0, PT, R6, 0x727fffff, PT ;  /* 0x727fffff0600780c */ /* 0x000fe40003f04070 */
[----:B------:R-:W-:-:S05]  /*0420*/  I2FP.F32.U32 R4, R4 ;  /* 0x0000000400047245 */ /* 0x000fca0000201000 */
[----:B------:R-:W-:-:S06]  /*0430*/  FFMA R3, R4, R3, 7.314590599882819788e-10 ;  /* 0x30490fdb04037423 */ /* 0x000fcc0000000003 */
[----:B01----:R-:W-:Y:S05]  /*0440*/  @!P0 BRA `(.L_x_2) ;  /* 0x00000000000c8947 */ /* 0x003fea0003800000 */
[----:B------:R-:W-:-:S07]  /*0450*/  MOV R9, 0x470 ;  /* 0x0000047000097802 */ /* 0x000fce0000000f00 */
[----:B--2---:R-:W-:Y:S05]  /*0460*/  CALL.REL.NOINC `($__internal_0_$__cuda_sm20_sqrt_rn_f32_slowpath) ;  /* 0x0000000000347944 */ /* 0x004fea0003c00000 */
[----:B------:R-:W-:Y:S05]  /*0470*/  BRA `(.L_x_3) ;  /* 0x0000000000107947 */ /* 0x000fea0003800000 */
.L_x_2:
[----:B--2---:R-:W-:Y:S01]  /*0480*/  FMUL.FTZ R7, R0, R5 ;  /* 0x0000000500077220 */ /* 0x004fe20000410000 */
[----:B------:R-:W-:-:S03]  /*0490*/  FMUL.FTZ R5, R5, 0.5 ;  /* 0x3f00000005057820 */ /* 0x000fc60000410000 */
[----:B------:R-:W-:-:S04]  /*04a0*/  FFMA R0, -R7, R7, R0 ;  /* 0x0000000707007223 */ /* 0x000fc80000000100 */
[----:B------:R-:W-:-:S07]  /*04b0*/  FFMA R0, R0, R5, R7 ;  /* 0x0000000500007223 */ /* 0x000fce0000000007 */
.L_x_3:
[----:B------:R-:W-:Y:S05]  /*04c0*/  BSYNC.RECONVERGENT B0 ;  /* 0x0000000000007941 */ /* 0x000fea0003800200 */
.L_x_1:
[----:B------:R-:W0:Y:S01]  /*04d0*/  LDC.64 R4, c[0x0][0x380] ;  /* 0x0000e000ff047b82 */ /* 0x000e220000000a00 */
[----:B------:R-:W-:-:S04]  /*04e0*/  FMUL.RZ R6, R3, 0.15915493667125701904 ;  /* 0x3e22f98303067820 */ /* 0x000fc8000040c000 */
[----:B------:R-:W1:Y:S02]  /*04f0*/  MUFU.SIN R7, R6 ;  /* 0x0000000600077308 */ /* 0x000e640000000400 */
[----:B-1----:R-:W-:Y:S01]  /*0500*/  FMUL R7, R7, R0 ;  /* 0x0000000007077220 */ /* 0x002fe20000400000 */
[----:B0-----:R-:W-:-:S05]  /*0510*/  IMAD.WIDE R2, R2, 0x4, R4 ;  /* 0x0000000402027825 */ /* 0x001fca00078e0204 */
[----:B------:R-:W-:Y:S01]  /*0520*/  STG.E desc[UR4][R2.64], R7 ;  /* 0x0000000702007986 */ /* 0x000fe2000c101904 */
[----:B------:R-:W-:Y:S05]  /*0530*/  EXIT ;  /* 0x000000000000794d */ /* 0x000fea0003800000 */
        .weak           $__internal_0_$__cuda_sm20_sqrt_rn_f32_slowpath
        .type           $__internal_0_$__cuda_sm20_sqrt_rn_f32_slowpath,@function
        .size           $__internal_0_$__cuda_sm20_sqrt_rn_f32_slowpath,(.L_x_6 - $__internal_0_$__cuda_sm20_sqrt_rn_f32_slowpath)
$__internal_0_$__cuda_sm20_sqrt_rn_f32_slowpath:
[----:B------:R-:W-:-:S13]  /*0540*/  LOP3.LUT P0, RZ, R0, 0x7fffffff, RZ, 0xc0, !PT ;  /* 0x7fffffff00ff7812 */ /* 0x000fda000780c0ff */
[----:B------:R-:W-:Y:S01]  /*0550*/  @!P0 IMAD.MOV.U32 R4, RZ, RZ, R0 ;  /* 0x000000ffff048224 */ /* 0x000fe200078e0000 */
[----:B------:R-:W-:Y:S06]  /*0560*/  @!P0 BRA `(.L_x_4) ;  /* 0x0000000000408947 */ /* 0x000fec0003800000 */
[----:B------:R-:W-:-:S13]  /*0570*/  FSETP.GEU.FTZ.AND P0, PT, R0, RZ, PT ;  /* 0x000000ff0000720b */ /* 0x000fda0003f1e000 */
[----:B------:R-:W-:Y:S01]  /*0580*/  @!P0 MOV R4, 0x7fffffff ;  /* 0x7fffffff00048802 */ /* 0x000fe20000000f00 */
[----:B------:R-:W-:Y:S06]  /*0590*/  @!P0 BRA `(.L_x_4) ;  /* 0x0000000000348947 */ /* 0x000fec0003800000 */
[----:B------:R-:W-:-:S13]  /*05a0*/  FSETP.GTU.FTZ.AND P0, PT, |R0|, +INF , PT ;  /* 0x7f8000000000780b */ /* 0x000fda0003f1c200 */
[----:B------:R-:W-:Y:S01]  /*05b0*/  @P0 FADD.FTZ R4, R0, 1 ;  /* 0x3f80000000040421 */ /* 0x000fe20000010000 */
[----:B------:R-:W-:Y:S06]  /*05c0*/  @P0 BRA `(.L_x_4) ;  /* 0x0000000000280947 */ /* 0x000fec0003800000 */
[----:B------:R-:W-:-:S13]  /*05d0*/  FSETP.NEU.FTZ.AND P0, PT, |R0|, +INF , PT ;  /* 0x7f8000000000780b */ /* 0x000fda0003f1d200 */
[----:B------:R-:W-:-:S04]  /*05e0*/  @P0 FFMA R5, R0, 1.84467440737095516160e+19, RZ ;  /* 0x5f80000000050823 */ /* 0x000fc800000000ff */
[----:B------:R-:W0:Y:S02]  /*05f0*/  @P0 MUFU.RSQ R4, R5 ;  /* 0x0000000500040308 */ /* 0x000e240000001400 */
[----:B0-----:R-:W-:Y:S01]  /*0600*/  @P0 FMUL.FTZ R6, R5, R4 ;  /* 0x0000000405060220 */ /* 0x001fe20000410000 */
[----:B------:R-:W-:Y:S01]  /*0610*/  @P0 FMUL.FTZ R8, R4, 0.5 ;  /* 0x3f00000004080820 */ /* 0x000fe20000410000 */
[----:B------:R-:W-:Y:S02]  /*0620*/  @!P0 MOV R4, R0 ;  /* 0x0000000000048202 */ /* 0x000fe40000000f00 */
[----:B------:R-:W-:-:S04]  /*0630*/  @P0 FADD.FTZ R7, -R6, -RZ ;  /* 0x800000ff06070221 */ /* 0x000fc80000010100 */
[----:B------:R-:W-:-:S04]  /*0640*/  @P0 FFMA R7, R6, R7, R5 ;  /* 0x0000000706070223 */ /* 0x000fc80000000005 */
[----:B------:R-:W-:-:S04]  /*0650*/  @P0 FFMA R7, R7, R8, R6 ;  /* 0x0000000807070223 */ /* 0x000fc80000000006 */
[----:B------:R-:W-:-:S07]  /*0660*/  @P0 FMUL.FTZ R4, R7, 2.3283064365386962891e-10 ;  /* 0x2f80000007040820 */ /* 0x000fce0000410000 */
.L_x_4:
[----:B------:R-:W-:Y:S02]  /*0670*/  HFMA2 R5, -RZ, RZ, 0, 0 ;  /* 0x00000000ff057431 */ /* 0x000fe400000001ff */
[----:B------:R-:W-:Y:S01]  /*0680*/  IMAD.MOV.U32 R0, RZ, RZ, R4 ;  /* 0x000000ffff007224 */ /* 0x000fe200078e0004 */
[----:B------:R-:W-:-:S04]  /*0690*/  MOV R4, R9 ;  /* 0x0000000900047202 */ /* 0x000fc80000000f00 */
[----:B------:R-:W-:Y:S05]  /*06a0*/  RET.REL.NODEC R4 `(_Z10f_cudaRandPf) ;  /* 0xfffffff804547950 */ /* 0x000fea0003c3ffff */
.L_x_5:
        /* <DEDUP_REMOVED lines=13> */
.L_x_6:


//--------------------- .nv.global.init           --------------------------
	.section	.nv.global.init,"aw",@progbits
	.align	4
.nv.global.init:
	.type		mrg32k3aM1SubSeq,@object
	.size		mrg32k3aM1SubSeq,(mrg32k3aM2SubSeq - mrg32k3aM1SubSeq)
mrg32k3aM1SubSeq:
        /*0000*/ 	.byte	0x0b, 0xcc, 0xee, 0x04, 0x73, 0x29, 0x8b, 0x6f, 0xf6, 0x53, 0x03, 0xf6, 0x23, 0xf6, 0xea, 0xda
        /* <DEDUP_REMOVED lines=125> */
	.type		mrg32k3aM2SubSeq,@object
	.size		mrg32k3aM2SubSeq,(mrg32k3aM1 - mrg32k3aM2SubSeq)
mrg32k3aM2SubSeq:
        /* <DEDUP_REMOVED lines=126> */
	.type		mrg32k3aM1,@object
	.size		mrg32k3aM1,(mrg32k3aM1Seq - mrg32k3aM1)
mrg32k3aM1:
        /* <DEDUP_REMOVED lines=144> */
	.type		mrg32k3aM1Seq,@object
	.size		mrg32k3aM1Seq,(mrg32k3aM2 - mrg32k3aM1Seq)
mrg32k3aM1Seq:
        /* <DEDUP_REMOVED lines=144> */
	.type		mrg32k3aM2,@object
	.size		mrg32k3aM2,(mrg32k3aM2Seq - mrg32k3aM2)
mrg32k3aM2:
        /* <DEDUP_REMOVED lines=144> */
	.type		mrg32k3aM2Seq,@object
	.size		mrg32k3aM2Seq,(precalc_xorwow_matrix - mrg32k3aM2Seq)
mrg32k3aM2Seq:
        /* <DEDUP_REMOVED lines=144> */
	.type		precalc_xorwow_matrix,@object
	.size		precalc_xorwow_matrix,(precalc_xorwow_offset_matrix - precalc_xorwow_matrix)
precalc_xorwow_matrix:
        /* <DEDUP_REMOVED lines=6400> */
	.type		precalc_xorwow_offset_matrix,@object
	.size		precalc_xorwow_offset_matrix,(.L_1 - precalc_xorwow_offset_matrix)
precalc_xorwow_offset_matrix:
        /* <DEDUP_REMOVED lines=6400> */
.L_1:


//--------------------- .nv.shared.reserved.0     --------------------------
	.section	.nv.shared.reserved.0,"aw",@nobits
	.weak		__nv_reservedSMEM_offset_0_alias
	.size		__nv_reservedSMEM_offset_0_alias, 0, 64
	.other		__nv_reservedSMEM_offset_0_alias,@"STO_CUDA_RESERVED_SHARED STV_DEFAULT"
__nv_reservedSMEM_offset_0_alias:
	.zero		0
	.zero		64


//--------------------- .nv.global                --------------------------
	.section	.nv.global,"aw",@nobits
.nv.global:
	.type		_ZN34_INTERNAL_f9798c8c_4_k_cu_c8ca88c56thrust24THRUST_300001_SM_1000_NS3seqE,@object
	.size		_ZN34_INTERNAL_f9798c8c_4_k_cu_c8ca88c56thrust24THRUST_300001_SM_1000_NS3seqE,(_ZN34_INTERNAL_f9798c8c_4_k_cu_c8ca88c54cuda3std3__48in_placeE - _ZN34_INTERNAL_f9798c8c_4_k_cu_c8ca88c56thrust24THRUST_300001_SM_1000_NS3seqE)
_ZN34_INTERNAL_f9798c8c_4_k_cu_c8ca88c56thrust24THRUST_300001_SM_1000_NS3seqE:
	.zero		1
	.type		_ZN34_INTERNAL_f9798c8c_4_k_cu_c8ca88c54cuda3std3__48in_placeE,@object
	.size		_ZN34_INTERNAL_f9798c8c_4_k_cu_c8ca88c54cuda3std3__48in_placeE,(_ZN34_INTERNAL_f9798c8c_4_k_cu_c8ca88c54cuda3std6ranges3__45__cpo4sizeE - _ZN34_INTERNAL_f9798c8c_4_k_cu_c8ca88c54cuda3std3__48in_placeE)
_ZN34_INTERNAL_f9798c8c_4_k_cu_c8ca88c54cuda3std3__48in_placeE:
	.zero		1
	.type		_ZN34_INTERNAL_f9798c8c_4_k_cu_c8ca88c54cuda3std6ranges3__45__cpo4sizeE,@object
	.size		_ZN34_INTERNAL_f9798c8c_4_k_cu_c8ca88c54cuda3std6ranges3__45__cpo4sizeE,(_ZN34_INTERNAL_f9798c8c_4_k_cu_c8ca88c56thrust24THRUST_300001_SM_1000_NS12placeholders2_3E - _ZN34_INTERNAL_f9798c8c_4_k_cu_c8ca88c54cuda3std6ranges3__45__cpo4sizeE)
_ZN34_INTERNAL_f9798c8c_4_k_cu_c8ca88c54cuda3std6ranges3__45__cpo4sizeE:
	.zero		1
	.type		_ZN34_INTERNAL_f9798c8c_4_k_cu_c8ca88c56thrust24THRUST_300001_SM_1000_NS12placeholders2_3E,@object
	.size		_ZN34_INTERNAL_f9798c8c_4_k_cu_c8ca88c56thrust24THRUST_300001_SM_1000_NS12placeholders2_3E,(_ZN34_INTERNAL_f9798c8c_4_k_cu_c8ca88c54cuda3std3__45__cpo6cbeginE - _ZN34_INTERNAL_f9798c8c_4_k_cu_c8ca88c56thrust24THRUST_300001_SM_1000_NS12placeholders2_3E)
_ZN34_INTERNAL_f9798c8c_4_k_cu_c8ca88c56thrust24THRUST_300001_SM_1000_NS12placeholders2_3E:
	.zero		1
	.type		_ZN34_INTERNAL_f9798c8c_4_k_cu_c8ca88c54cuda3std3__45__cpo6cbeginE,@object
	.size		_ZN34_INTERNAL_f9798c8c_4_k_cu_c8ca88c54cuda3std3__45__cpo6cbeginE,(_ZN34_INTERNAL_f9798c8c_4_k_cu_c8ca88c54cuda3std6ranges3__45__cpo6cbeginE - _ZN34_INTERNAL_f9798c8c_4_k_cu_c8ca88c54cuda3std3__45__cpo6cbeginE)
_ZN34_INTERNAL_f9798c8c_4_k_cu_c8ca88c54cuda3std3__45__cpo6cbeginE:
	.zero		1
	.type		_ZN34_INTERNAL_f9798c8c_4_k_cu_c8ca88c54cuda3std6ranges3__45__cpo6cbeginE,@object
	.size		_ZN34_INTERNAL_f9798c8c_4_k_cu_c8ca88c54cuda3std6ranges3__45__cpo6cbeginE,(_ZN34_INTERNAL_f9798c8c_4_k_cu_c8ca88c56thrust24THRUST_300001_SM_1000_NS12placeholders2_7E - _ZN34_INTERNAL_f9798c8c_4_k_cu_c8ca88c54cuda3std6ranges3__45__cpo6cbeginE)
_ZN34_INTERNAL_f9798c8c_4_k_cu_c8ca88c54cuda3std6ranges3__45__cpo6cbeginE:
	.zero		1
	.type		_ZN34_INTERNAL_f9798c8c_4_k_cu_c8ca88c56thrust24THRUST_300001_SM_1000_NS12placeholders2_7E,@object
	.size		_ZN34_INTERNAL_f9798c8c_4_k_cu_c8ca88c56thrust24THRUST_300001_SM_1000_NS12placeholders2_7E,(_ZN34_INTERNAL_f9798c8c_4_k_cu_c8ca88c54cuda3std3__45__cpo7crbeginE - _ZN34_INTERNAL_f9798c8c_4_k_cu_c8ca88c56thrust24THRUST_300001_SM_1000_NS12placeholders2_7E)
_ZN34_INTERNAL_f9798c8c_4_k_cu_c8ca88c56thrust24THRUST_300001_SM_1000_NS12placeholders2_7E:
	.zero		1
	.type		_ZN34_INTERNAL_f9798c8c_4_k_cu_c8ca88c54cuda3std3__45__cpo7crbeginE,@object
	.size		_ZN34_INTERNAL_f9798c8c_4_k_cu_c8ca88c54cuda3std3__45__cpo7crbeginE,(_ZN34_INTERNAL_f9798c8c_4_k_cu_c8ca88c54cuda3std6ranges3__45__cpo4nextE - _ZN34_INTERNAL_f9798c8c_4_k_cu_c8ca88c54cuda3std3__45__cpo7crbeginE)
_ZN34_INTERNAL_f9798c8c_4_k_cu_c8ca88c54cuda3std3__45__cpo7crbeginE:
	.zero		1
	.type		_ZN34_INTERNAL_f9798c8c_4_k_cu_c8ca88c54cuda3std6ranges3__45__cpo4nextE,@object
	.size		_ZN34_INTERNAL_f9798c8c_4_k_cu_c8ca88c54cuda3std6ranges3__45__cpo4nextE,(_ZN34_INTERNAL_f9798c8c_4_k_cu_c8ca88c54cuda3std6ranges3__45__cpo4swapE - _ZN34_INTERNAL_f9798c8c_4_k_cu_c8ca88c54cuda3std6ranges3__45__cpo4nextE)
_ZN34_INTERNAL_f9798c8c_4_k_cu_c8ca88c54cuda3std6ranges3__45__cpo4nextE:
	.zero		1
	.type		_ZN34_INTERNAL_f9798c8c_4_k_cu_c8ca88c54cuda3std6ranges3__45__cpo4swapE,@object
	.size		_ZN34_INTERNAL_f9798c8c_4_k_cu_c8ca88c54cuda3std6ranges3__45__cpo4swapE,(_ZN34_INTERNAL_f9798c8c_4_k_cu_c8ca88c56thrust24THRUST_300001_SM_1000_NS8cuda_cub10par_nosyncE - _ZN34_INTERNAL_f9798c8c_4_k_cu_c8ca88c54cuda3std6ranges3__45__cpo4swapE)
_ZN34_INTERNAL_f9798c8c_4_k_cu_c8ca88c54cuda3std6ranges3__45__cpo4swapE:
	.zero		1
	.type		_ZN34_INTERNAL_f9798c8c_4_k_cu_c8ca88c56thrust24THRUST_300001_SM_1000_NS8cuda_cub10par_nosyncE,@object
	.size		_ZN34_INTERNAL_f9798c8c_4_k_cu_c8ca88c56thrust24THRUST_300001_SM_1000_NS8cuda_cub10par_nosyncE,(_ZN34_INTERNAL_f9798c8c_4_k_cu_c8ca88c56thrust24THRUST_300001_SM_1000_NS12placeholders2_9E - _ZN34_INTERNAL_f9798c8c_4_k_cu_c8ca88c56thrust24THRUST_300001_SM_1000_NS8cuda_cub10par_nosyncE)
_ZN34_INTERNAL_f9798c8c_4_k_cu_c8ca88c56thrust24THRUST_300001_SM_1000_NS8cuda_cub10par_nosyncE:
	.zero		1
	.type		_ZN34_INTERNAL_f9798c8c_4_k_cu_c8ca88c56thrust24THRUST_300001_SM_1000_NS12placeholders2_9E,@object
	.size		_ZN34_INTERNAL_f9798c8c_4_k_cu_c8ca88c56thrust24THRUST_300001_SM_1000_NS12placeholders2_9E,(_ZN34_INTERNAL_f9798c8c_4_k_cu_c8ca88c54cuda3std3__436_GLOBAL__N__f9798c8c_4_k_cu_c8ca88c56ignoreE - _ZN34_INTERNAL_f9798c8c_4_k_cu_c8ca88c56thrust24THRUST_300001_SM_1000_NS12placeholders2_9E)
_ZN34_INTERNAL_f9798c8c_4_k_cu_c8ca88c56thrust24THRUST_300001_SM_1000_NS12placeholders2_9E:
	.zero		1
	.type		_ZN34_INTERNAL_f9798c8c_4_k_cu_c8ca88c54cuda3std3__436_GLOBAL__N__f9798c8c_4_k_cu_c8ca88c56ignoreE,@object
	.size		_ZN34_INTERNAL_f9798c8c_4_k_cu_c8ca88c54cuda3std3__436_GLOBAL__N__f9798c8c_4_k_cu_c8ca88c56ignoreE,(_ZN34_INTERNAL_f9798c8c_4_k_cu_c8ca88c54cuda3std6ranges3__45__cpo4dataE - _ZN34_INTERNAL_f9798c8c_4_k_cu_c8ca88c54cuda3std3__436_GLOBAL__N__f9798c8c_4_k_cu_c8ca88c56ignoreE)
_ZN34_INTERNAL_f9798c8c_4_k_cu_c8ca88c54cuda3std3__436_GLOBAL__N__f9798c8c_4_k_cu_c8ca88c56ignoreE:
	.zero		1
	.type		_ZN34_INTERNAL_f9798c8c_4_k_cu_c8ca88c54cuda3std6ranges3__45__cpo4dataE,@object
	.size		_ZN34_INTERNAL_f9798c8c_4_k_cu_c8ca88c54cuda3std6ranges3__45__cpo4dataE,(_ZN34_INTERNAL_f9798c8c_4_k_cu_c8ca88c56thrust24THRUST_300001_SM_1000_NS12placeholders2_1E - _ZN34_INTERNAL_f9798c8c_4_k_cu_c8ca88c54cuda3std6ranges3__45__cpo4dataE)
_ZN34_INTERNAL_f9798c8c_4_k_cu_c8ca88c54cuda3std6ranges3__45__cpo4dataE:
	.zero		1
	.type		_ZN34_INTERNAL_f9798c8c_4_k_cu_c8ca88c56thrust24THRUST_300001_SM_1000_NS12placeholders2_1E,@object
	.size		_ZN34_INTERNAL_f9798c8c_4_k_cu_c8ca88c56thrust24THRUST_300001_SM_1000_NS12placeholders2_1E,(_ZN34_INTERNAL_f9798c8c_4_k_cu_c8ca88c54cuda3std3__45__cpo5beginE - _ZN34_INTERNAL_f9798c8c_4_k_cu_c8ca88c56thrust24THRUST_300001_SM_1000_NS12placeholders2_1E)
_ZN34_INTERNAL_f9798c8c_4_k_cu_c8ca88c56thrust24THRUST_300001_SM_1000_NS12placeholders2_1E:
	.zero		1
	.type		_ZN34_INTERNAL_f9798c8c_4_k_cu_c8ca88c54cuda3std3__45__cpo5beginE,@object
	.size		_ZN34_INTERNAL_f9798c8c_4_k_cu_c8ca88c54cuda3std3__45__cpo5beginE,(_ZN34_INTERNAL_f9798c8c_4_k_cu_c8ca88c54cuda3std6ranges3__45__cpo5beginE - _ZN34_INTERNAL_f9798c8c_4_k_cu_c8ca88c54cuda3std3__45__cpo5beginE)
_ZN34_INTERNAL_f9798c8c_4_k_cu_c8ca88c54cuda3std3__45__cpo5beginE:
	.zero		1
	.type		_ZN34_INTERNAL_f9798c8c_4_k_cu_c8ca88c54cuda3std6ranges3__45__cpo5beginE,@object
	.size		_ZN34_INTERNAL_f9798c8c_4_k_cu_c8ca88c54cuda3std6ranges3__45__cpo5beginE,(_ZN34_INTERNAL_f9798c8c_4_k_cu_c8ca88c56thrust24THRUST_300001_SM_1000_NS12placeholders2_5E - _ZN34_INTERNAL_f9798c8c_4_k_cu_c8ca88c54cuda3std6ranges3__45__cpo5beginE)
_ZN34_INTERNAL_f9798c8c_4_k_cu_c8ca88c54cuda3std6ranges3__45__cpo5beginE:
	.zero		1
	.type		_ZN34_INTERNAL_f9798c8c_4_k_cu_c8ca88c56thrust24THRUST_300001_SM_1000_NS12placeholders2_5E,@object
	.size		_ZN34_INTERNAL_f9798c8c_4_k_cu_c8ca88c56thrust24THRUST_300001_SM_1000_NS12placeholders2_5E,(_ZN34_INTERNAL_f9798c8c_4_k_cu_c8ca88c54cuda3std3__45__cpo6rbeginE - _ZN34_INTERNAL_f9798c8c_4_k_cu_c8ca88c56thrust24THRUST_300001_SM_1000_NS12placeholders2_5E)
_ZN34_INTERNAL_f9798c8c_4_k_cu_c8ca88c56thrust24THRUST_300001_SM_1000_NS12placeholders2_5E:
	.zero		1
	.type		_ZN34_INTERNAL_f9798c8c_4_k_cu_c8ca88c54cuda3std3__45__cpo6rbeginE,@object
	.size		_ZN34_INTERNAL_f9798c8c_4_k_cu_c8ca88c54cuda3std3__45__cpo6rbeginE,(_ZN34_INTERNAL_f9798c8c_4_k_cu_c8ca88c54cuda3std6ranges3__45__cpo7advanceE - _ZN34_INTERNAL_f9798c8c_4_k_cu_c8ca88c54cuda3std3__45__cpo6rbeginE)
_ZN34_INTERNAL_f9798c8c_4_k_cu_c8ca88c54cuda3std3__45__cpo6rbeginE:
	.zero		1
	.type		_ZN34_INTERNAL_f9798c8c_4_k_cu_c8ca88c54cuda3std6ranges3__45__cpo7advanceE,@object
	.size		_ZN34_INTERNAL_f9798c8c_4_k_cu_c8ca88c54cuda3std6ranges3__45__cpo7advanceE,(_ZN34_INTERNAL_f9798c8c_4_k_cu_c8ca88c54cuda3std3__47nulloptE - _ZN34_INTERNAL_f9798c8c_4_k_cu_c8ca88c54cuda3std6ranges3__45__cpo7advanceE)
_ZN34_INTERNAL_f9798c8c_4_k_cu_c8ca88c54cuda3std6ranges3__45__cpo7advanceE:
	.zero		1
	.type		_ZN34_INTERNAL_f9798c8c_4_k_cu_c8ca88c54cuda3std3__47nulloptE,@object
	.size		_ZN34_INTERNAL_f9798c8c_4_k_cu_c8ca88c54cuda3std3__47nulloptE,(_ZN34_INTERNAL_f9798c8c_4_k_cu_c8ca88c54cuda3std6ranges3__45__cpo8distanceE - _ZN34_INTERNAL_f9798c8c_4_k_cu_c8ca88c54cuda3std3__47nulloptE)
_ZN34_INTERNAL_f9798c8c_4_k_cu_c8ca88c54cuda3std3__47nulloptE:
	.zero		1
	.type		_ZN34_INTERNAL_f9798c8c_4_k_cu_c8ca88c54cuda3std6ranges3__45__cpo8distanceE,@object
	.size		_ZN34_INTERNAL_f9798c8c_4_k_cu_c8ca88c54cuda3std6ranges3__45__cpo8distanceE,(_ZN34_INTERNAL_f9798c8c_4_k_cu_c8ca88c56thrust24THRUST_300001_SM_1000_NS12placeholders3_10E - _ZN34_INTERNAL_f9798c8c_4_k_cu_c8ca88c54cuda3std6ranges3__45__cpo8distanceE)
_ZN34_INTERNAL_f9798c8c_4_k_cu_c8ca88c54cuda3std6ranges3__45__cpo8distanceE:
	.zero		1
	.type		_ZN34_INTERNAL_f9798c8c_4_k_cu_c8ca88c56thrust24THRUST_300001_SM_1000_NS12placeholders3_10E,@object
	.size		_ZN34_INTERNAL_f9798c8c_4_k_cu_c8ca88c56thrust24THRUST_300001_SM_1000_NS12placeholders3_10E,(_ZN34_INTERNAL_f9798c8c_4_k_cu_c8ca88c54cuda3std3__419piecewise_constructE - _ZN34_INTERNAL_f9798c8c_4_k_cu_c8ca88c56thrust24THRUST_300001_SM_1000_NS12placeholders3_10E)
_ZN34_INTERNAL_f9798c8c_4_k_cu_c8ca88c56thrust24THRUST_300001_SM_1000_NS12placeholders3_10E:
	.zero		1
	.type		_ZN34_INTERNAL_f9798c8c_4_k_cu_c8ca88c54cuda3std3__419piecewise_constructE,@object
	.size		_ZN34_INTERNAL_f9798c8c_4_k_cu_c8ca88c54cuda3std3__419piecewise_constructE,(_ZN34_INTERNAL_f9798c8c_4_k_cu_c8ca88c54cuda3std6ranges3__45__cpo5cdataE - _ZN34_INTERNAL_f9798c8c_4_k_cu_c8ca88c54cuda3std3__419piecewise_constructE)
_ZN34_INTERNAL_f9798c8c_4_k_cu_c8ca88c54cuda3std3__419piecewise_constructE:
	.zero		1
	.type		_ZN34_INTERNAL_f9798c8c_4_k_cu_c8ca88c54cuda3std6ranges3__45__cpo5cdataE,@object
	.size		_ZN34_INTERNAL_f9798c8c_4_k_cu_c8ca88c54cuda3std6ranges3__45__cpo5cdataE,(_ZN34_INTERNAL_f9798c8c_4_k_cu_c8ca88c56thrust24THRUST_300001_SM_1000_NS12placeholders2_2E - _ZN34_INTERNAL_f9798c8c_4_k_cu_c8ca88c54cuda3std6ranges3__45__cpo5cdataE)
_ZN34_INTERNAL_f9798c8c_4_k_cu_c8ca88c54cuda3std6ranges3__45__cpo5cdataE:
	.zero		1
	.type		_ZN34_INTERNAL_f9798c8c_4_k_cu_c8ca88c56thrust24THRUST_300001_SM_1000_NS12placeholders2_2E,@object
	.size		_ZN34_INTERNAL_f9798c8c_4_k_cu_c8ca88c56thrust24THRUST_300001_SM_1000_NS12placeholders2_2E,(_ZN34_INTERNAL_f9798c8c_4_k_cu_c8ca88c54cuda3std3__45__cpo3endE - _ZN34_INTERNAL_f9798c8c_4_k_cu_c8ca88c56thrust24THRUST_300001_SM_1000_NS12placeholders2_2E)
_ZN34_INTERNAL_f9798c8c_4_k_cu_c8ca88c56thrust24THRUST_300001_SM_1000_NS12placeholders2_2E:
	.zero		1
	.type		_ZN34_INTERNAL_f9798c8c_4_k_cu_c8ca88c54cuda3std3__45__cpo3endE,@object
	.size		_ZN34_INTERNAL_f9798c8c_4_k_cu_c8ca88c54cuda3std3__45__cpo3endE,(_ZN34_INTERNAL_f9798c8c_4_k_cu_c8ca88c54cuda3std6ranges3__45__cpo3endE - _ZN34_INTERNAL_f9798c8c_4_k_cu_c8ca88c54cuda3std3__45__cpo3endE)
_ZN34_INTERNAL_f9798c8c_4_k_cu_c8ca88c54cuda3std3__45__cpo3endE:
	.zero		1
	.type		_ZN34_INTERNAL_f9798c8c_4_k_cu_c8ca88c54cuda3std6ranges3__45__cpo3endE,@object
	.size		_ZN34_INTERNAL_f9798c8c_4_k_cu_c8ca88c54cuda3std6ranges3__45__cpo3endE,(_ZN34_INTERNAL_f9798c8c_4_k_cu_c8ca88c56thrust24THRUST_300001_SM_1000_NS12placeholders2_6E - _ZN34_INTERNAL_f9798c8c_4_k_cu_c8ca88c54cuda3std6ranges3__45__cpo3endE)
_ZN34_INTERNAL_f9798c8c_4_k_cu_c8ca88c54cuda3std6ranges3__45__cpo3endE:
	.zero		1
	.type		_ZN34_INTERNAL_f9798c8c_4_k_cu_c8ca88c56thrust24THRUST_300001_SM_1000_NS12placeholders2_6E,@object
	.size		_ZN34_INTERNAL_f9798c8c_4_k_cu_c8ca88c56thrust24THRUST_300001_SM_1000_NS12placeholders2_6E,(_ZN34_INTERNAL_f9798c8c_4_k_cu_c8ca88c54cuda3std3__45__cpo4rendE - _ZN34_INTERNAL_f9798c8c_4_k_cu_c8ca88c56thrust24THRUST_300001_SM_1000_NS12placeholders2_6E)
_ZN34_INTERNAL_f9798c8c_4_k_cu_c8ca88c56thrust24THRUST_300001_SM_1000_NS12placeholders2_6E:
	.zero		1
	.type		_ZN34_INTERNAL_f9798c8c_4_k_cu_c8ca88c54cuda3std3__45__cpo4rendE,@object
	.size		_ZN34_INTERNAL_f9798c8c_4_k_cu_c8ca88c54cuda3std3__45__cpo4rendE,(_ZN34_INTERNAL_f9798c8c_4_k_cu_c8ca88c54cuda3std6ranges3__45__cpo9iter_swapE - _ZN34_INTERNAL_f9798c8c_4_k_cu_c8ca88c54cuda3std3__45__cpo4rendE)
_ZN34_INTERNAL_f9798c8c_4_k_cu_c8ca88c54cuda3std3__45__cpo4rendE:
	.zero		1
	.type		_ZN34_INTERNAL_f9798c8c_4_k_cu_c8ca88c54cuda3std6ranges3__45__cpo9iter_swapE,@object
	.size		_ZN34_INTERNAL_f9798c8c_4_k_cu_c8ca88c54cuda3std6ranges3__45__cpo9iter_swapE,(_ZN34_INTERNAL_f9798c8c_4_k_cu_c8ca88c54cuda3std3__48unexpectE - _ZN34_INTERNAL_f9798c8c_4_k_cu_c8ca88c54cuda3std6ranges3__45__cpo9iter_swapE)
_ZN34_INTERNAL_f9798c8c_4_k_cu_c8ca88c54cuda3std6ranges3__45__cpo9iter_swapE:
	.zero		1
	.type		_ZN34_INTERNAL_f9798c8c_4_k_cu_c8ca88c54cuda3std3__48unexpectE,@object
	.size		_ZN34_INTERNAL_f9798c8c_4_k_cu_c8ca88c54cuda3std3__48unexpectE,(_ZN34_INTERNAL_f9798c8c_4_k_cu_c8ca88c56thrust24THRUST_300001_SM_1000_NS8cuda_cub3parE - _ZN34_INTERNAL_f9798c8c_4_k_cu_c8ca88c54cuda3std3__48unexpectE)
_ZN34_INTERNAL_f9798c8c_4_k_cu_c8ca88c54cuda3std3__48unexpectE:
	.zero		1
	.type		_ZN34_INTERNAL_f9798c8c_4_k_cu_c8ca88c56thrust24THRUST_300001_SM_1000_NS8cuda_cub3parE,@object
	.size		_ZN34_INTERNAL_f9798c8c_4_k_cu_c8ca88c56thrust24THRUST_300001_SM_1000_NS8cuda_cub3parE,(_ZN34_INTERNAL_f9798c8c_4_k_cu_c8ca88c56thrust24THRUST_300001_SM_1000_NS12placeholders2_4E - _ZN34_INTERNAL_f9798c8c_4_k_cu_c8ca88c56thrust24THRUST_300001_SM_1000_NS8cuda_cub3parE)
_ZN34_INTERNAL_f9798c8c_4_k_cu_c8ca88c56thrust24THRUST_300001_SM_1000_NS8cuda_cub3parE:
	.zero		1
	.type		_ZN34_INTERNAL_f9798c8c_4_k_cu_c8ca88c56thrust24THRUST_300001_SM_1000_NS12placeholders2_4E,@object
	.size		_ZN34_INTERNAL_f9798c8c_4_k_cu_c8ca88c56thrust24THRUST_300001_SM_1000_NS12placeholders2_4E,(_ZN34_INTERNAL_f9798c8c_4_k_cu_c8ca88c54cuda3std3__45__cpo4cendE - _ZN34_INTERNAL_f9798c8c_4_k_cu_c8ca88c56thrust24THRUST_300001_SM_1000_NS12placeholders2_4E)
_ZN34_INTERNAL_f9798c8c_4_k_cu_c8ca88c56thrust24THRUST_300001_SM_1000_NS12placeholders2_4E:
	.zero		1
	.type		_ZN34_INTERNAL_f9798c8c_4_k_cu_c8ca88c54cuda3std3__45__cpo4cendE,@object
	.size		_ZN34_INTERNAL_f9798c8c_4_k_cu_c8ca88c54cuda3std3__45__cpo4cendE,(_ZN34_INTERNAL_f9798c8c_4_k_cu_c8ca88c54cuda3std6ranges3__45__cpo4cendE - _ZN34_INTERNAL_f9798c8c_4_k_cu_c8ca88c54cuda3std3__45__cpo4cendE)
_ZN34_INTERNAL_f9798c8c_4_k_cu_c8ca88c54cuda3std3__45__cpo4cendE:
	.zero		1
	.type		_ZN34_INTERNAL_f9798c8c_4_k_cu_c8ca88c54cuda3std6ranges3__45__cpo4cendE,@object
	.size		_ZN34_INTERNAL_f9798c8c_4_k_cu_c8ca88c54cuda3std6ranges3__45__cpo4cendE,(_ZN34_INTERNAL_f9798c8c_4_k_cu_c8ca88c54cuda3std3__420unreachable_sentinelE - _ZN34_INTERNAL_f9798c8c_4_k_cu_c8ca88c54cuda3std6ranges3__45__cpo4cendE)
_ZN34_INTERNAL_f9798c8c_4_k_cu_c8ca88c54cuda3std6ranges3__45__cpo4cendE:
	.zero		1
	.type		_ZN34_INTERNAL_f9798c8c_4_k_cu_c8ca88c54cuda3std3__420unreachable_sentinelE,@object
	.size		_ZN34_INTERNAL_f9798c8c_4_k_cu_c8ca88c54cuda3std3__420unreachable_sentinelE,(_ZN34_INTERNAL_f9798c8c_4_k_cu_c8ca88c54cuda3std6ranges3__45__cpo5ssizeE - _ZN34_INTERNAL_f9798c8c_4_k_cu_c8ca88c54cuda3std3__420unreachable_sentinelE)
_ZN34_INTERNAL_f9798c8c_4_k_cu_c8ca88c54cuda3std3__420unreachable_sentinelE:
	.zero		1
	.type		_ZN34_INTERNAL_f9798c8c_4_k_cu_c8ca88c54cuda3std6ranges3__45__cpo5ssizeE,@object
	.size		_ZN34_INTERNAL_f9798c8c_4_k_cu_c8ca88c54cuda3std6ranges3__45__cpo5ssizeE,(_ZN34_INTERNAL_f9798c8c_4_k_cu_c8ca88c56thrust24THRUST_300001_SM_1000_NS12placeholders2_8E - _ZN34_INTERNAL_f9798c8c_4_k_cu_c8ca88c54cuda3std6ranges3__45__cpo5ssizeE)
_ZN34_INTERNAL_f9798c8c_4_k_cu_c8ca88c54cuda3std6ranges3__45__cpo5ssizeE:
	.zero		1
	.type		_ZN34_INTERNAL_f9798c8c_4_k_cu_c8ca88c56thrust24THRUST_300001_SM_1000_NS12placeholders2_8E,@object
	.size		_ZN34_INTERNAL_f9798c8c_4_k_cu_c8ca88c56thrust24THRUST_300001_SM_1000_NS12placeholders2_8E,(_ZN34_INTERNAL_f9798c8c_4_k_cu_c8ca88c54cuda3std3__45__cpo5crendE - _ZN34_INTERNAL_f9798c8c_4_k_cu_c8ca88c56thrust24THRUST_300001_SM_1000_NS12placeholders2_8E)
_ZN34_INTERNAL_f9798c8c_4_k_cu_c8ca88c56thrust24THRUST_300001_SM_1000_NS12placeholders2_8E:
	.zero		1
	.type		_ZN34_INTERNAL_f9798c8c_4_k_cu_c8ca88c54cuda3std3__45__cpo5crendE,@object
	.size		_ZN34_INTERNAL_f9798c8c_4_k_cu_c8ca88c54cuda3std3__45__cpo5crendE,(_ZN34_INTERNAL_f9798c8c_4_k_cu_c8ca88c54cuda3std6ranges3__45__cpo4prevE - _ZN34_INTERNAL_f9798c8c_4_k_cu_c8ca88c54cuda3std3__45__cpo5crendE)
_ZN34_INTERNAL_f9798c8c_4_k_cu_c8ca88c54cuda3std3__45__cpo5crendE:
	.zero		1
	.type		_ZN34_INTERNAL_f9798c8c_4_k_cu_c8ca88c54cuda3std6ranges3__45__cpo4prevE,@object
	.size		_ZN34_INTERNAL_f9798c8c_4_k_cu_c8ca88c54cuda3std6ranges3__45__cpo4prevE,(_ZN34_INTERNAL_f9798c8c_4_k_cu_c8ca88c54cuda3std6ranges3__45__cpo9iter_moveE - _ZN34_INTERNAL_f9798c8c_4_k_cu_c8ca88c54cuda3std6ranges3__45__cpo4prevE)
_ZN34_INTERNAL_f9798c8c_4_k_cu_c8ca88c54cuda3std6ranges3__45__cpo4prevE:
	.zero		1
	.type		_ZN34_INTERNAL_f9798c8c_4_k_cu_c8ca88c54cuda3std6ranges3__45__cpo9iter_moveE,@object
	.size		_ZN34_INTERNAL_f9798c8c_4_k_cu_c8ca88c54cuda3std6ranges3__45__cpo9iter_moveE,(_ZN34_INTERNAL_f9798c8c_4_k_cu_c8ca88c56thrust24THRUST_300001_SM_1000_NS6system6detail10sequential3seqE - _ZN34_INTERNAL_f9798c8c_4_k_cu_c8ca88c54cuda3std6ranges3__45__cpo9iter_moveE)
_ZN34_INTERNAL_f9798c8c_4_k_cu_c8ca88c54cuda3std6ranges3__45__cpo9iter_moveE:
	.zero		1
	.type		_ZN34_INTERNAL_f9798c8c_4_k_cu_c8ca88c56thrust24THRUST_300001_SM_1000_NS6system6detail10sequential3seqE,@object
	.size		_ZN34_INTERNAL_f9798c8c_4_k_cu_c8ca88c56thrust24THRUST_300001_SM_1000_NS6system6detail10sequential3seqE,(.L_40 - _ZN34_INTERNAL_f9798c8c_4_k_cu_c8ca88c56thrust24THRUST_300001_SM_1000_NS6system6detail10sequential3seqE)
_ZN34_INTERNAL_f9798c8c_4_k_cu_c8ca88c56thrust24THRUST_300001_SM_1000_NS6system6detail10sequential3seqE:
	.zero		1
.L_40:


//--------------------- .nv.constant0._ZN3cub18CUB_300001_SM_10006detail11EmptyKernelIvEEvv --------------------------
	.section	.nv.constant0._ZN3cub18CUB_300001_SM_10006detail11EmptyKernelIvEEvv,"a",@progbits
	.sectionflags	@""
	.align	4
.nv.constant0._ZN3cub18CUB_300001_SM_10006detail11EmptyKernelIvEEvv:
	.zero		896


//--------------------- .nv.constant0._Z10f_cudaRandPf --------------------------
	.section	.nv.constant0._Z10f_cudaRandPf,"a",@progbits
	.sectionflags	@""
	.align	4
.nv.constant0._Z10f_cudaRandPf:
	.zero		904


//--------------------- SYMBOLS --------------------------

	.type		.nv.reservedSmem.offset0,@object
	.size		.nv.reservedSmem.offset0,0x4
